//
// Generated by NVIDIA NVVM Compiler
//
// Compiler Build ID: CL-36424714
// Cuda compilation tools, release 13.0, V13.0.88
// Based on NVVM 20.0.0
//

.version 9.0
.target sm_100
.address_size 64

	// .globl	_Z10mallocTestv
.extern .func  (.param .b64 func_retval0) malloc
(
	.param .b64 malloc_param_0
)
;
.extern .func free
(
	.param .b64 free_param_0
)
;
// _ZZ10mallocTestvE4data has been demoted

.visible .entry _Z10mallocTestv()
{
	.reg .pred 	%p<4>;
	.reg .b32 	%r<68>;
	.reg .b64 	%rd<130>;
	// demoted variable
	.shared .align 8 .u64 _ZZ10mallocTestvE4data;
	mov.u32 	%r1, %tid.x;
	setp.ne.s32 	%p1, %r1, 0;
	@%p1 bra 	$L__BB0_2;
	mov.u32 	%r2, %ntid.x;
	shl.b32 	%r3, %r2, 8;
	cvt.u64.u32 	%rd2, %r3;
	{ // callseq 0, 0
	.param .b64 param0;
	st.param.b64 	[param0], %rd2;
	.param .b64 retval0;
	call.uni (retval0), 
	malloc, 
	(
	param0
	);
	ld.param.b64 	%rd3, [retval0];
	} // callseq 0
	st.shared.u64 	[_ZZ10mallocTestvE4data], %rd3;
$L__BB0_2:
	bar.sync 	0;
	ld.shared.u64 	%rd1, [_ZZ10mallocTestvE4data];
	setp.eq.s64 	%p2, %rd1, 0;
	@%p2 bra 	$L__BB0_5;
	setp.ne.s32 	%p3, %r1, 0;
	mov.u32 	%r4, %ntid.x;
	mul.wide.u32 	%rd5, %r1, 4;
	add.s64 	%rd6, %rd1, %rd5;
	st.u32 	[%rd6], %r1;
	add.s32 	%r5, %r4, %r1;
	mul.wide.s32 	%rd7, %r4, 4;
	add.s64 	%rd8, %rd6, %rd7;
	st.u32 	[%rd8], %r1;
	add.s32 	%r6, %r5, %r4;
	add.s64 	%rd9, %rd8, %rd7;
	st.u32 	[%rd9], %r1;
	add.s32 	%r7, %r6, %r4;
	add.s64 	%rd10, %rd9, %rd7;
	st.u32 	[%rd10], %r1;
	add.s32 	%r8, %r7, %r4;
	add.s64 	%rd11, %rd10, %rd7;
	st.u32 	[%rd11], %r1;
	add.s32 	%r9, %r8, %r4;
	add.s64 	%rd12, %rd11, %rd7;
	st.u32 	[%rd12], %r1;
	add.s32 	%r10, %r9, %r4;
	mul.wide.u32 	%rd13, %r10, 4;
	add.s64 	%rd14, %rd1, %rd13;
	st.u32 	[%rd14], %r1;
	add.s32 	%r11, %r10, %r4;
	mul.wide.u32 	%rd15, %r11, 4;
	add.s64 	%rd16, %rd1, %rd15;
	st.u32 	[%rd16], %r1;
	add.s32 	%r12, %r11, %r4;
	mul.wide.u32 	%rd17, %r12, 4;
	add.s64 	%rd18, %rd1, %rd17;
	st.u32 	[%rd18], %r1;
	add.s32 	%r13, %r12, %r4;
	mul.wide.u32 	%rd19, %r13, 4;
	add.s64 	%rd20, %rd1, %rd19;
	st.u32 	[%rd20], %r1;
	add.s32 	%r14, %r13, %r4;
	mul.wide.u32 	%rd21, %r14, 4;
	add.s64 	%rd22, %rd1, %rd21;
	st.u32 	[%rd22], %r1;
	add.s32 	%r15, %r14, %r4;
	mul.wide.u32 	%rd23, %r15, 4;
	add.s64 	%rd24, %rd1, %rd23;
	st.u32 	[%rd24], %r1;
	add.s32 	%r16, %r15, %r4;
	mul.wide.u32 	%rd25, %r16, 4;
	add.s64 	%rd26, %rd1, %rd25;
	st.u32 	[%rd26], %r1;
	add.s32 	%r17, %r16, %r4;
	mul.wide.u32 	%rd27, %r17, 4;
	add.s64 	%rd28, %rd1, %rd27;
	st.u32 	[%rd28], %r1;
	add.s32 	%r18, %r17, %r4;
	mul.wide.u32 	%rd29, %r18, 4;
	add.s64 	%rd30, %rd1, %rd29;
	st.u32 	[%rd30], %r1;
	add.s32 	%r19, %r18, %r4;
	mul.wide.u32 	%rd31, %r19, 4;
	add.s64 	%rd32, %rd1, %rd31;
	st.u32 	[%rd32], %r1;
	add.s32 	%r20, %r19, %r4;
	mul.wide.u32 	%rd33, %r20, 4;
	add.s64 	%rd34, %rd1, %rd33;
	st.u32 	[%rd34], %r1;
	add.s32 	%r21, %r20, %r4;
	mul.wide.u32 	%rd35, %r21, 4;
	add.s64 	%rd36, %rd1, %rd35;
	st.u32 	[%rd36], %r1;
	add.s32 	%r22, %r21, %r4;
	mul.wide.u32 	%rd37, %r22, 4;
	add.s64 	%rd38, %rd1, %rd37;
	st.u32 	[%rd38], %r1;
	add.s32 	%r23, %r22, %r4;
	mul.wide.u32 	%rd39, %r23, 4;
	add.s64 	%rd40, %rd1, %rd39;
	st.u32 	[%rd40], %r1;
	add.s32 	%r24, %r23, %r4;
	mul.wide.u32 	%rd41, %r24, 4;
	add.s64 	%rd42, %rd1, %rd41;
	st.u32 	[%rd42], %r1;
	add.s32 	%r25, %r24, %r4;
	mul.wide.u32 	%rd43, %r25, 4;
	add.s64 	%rd44, %rd1, %rd43;
	st.u32 	[%rd44], %r1;
	add.s32 	%r26, %r25, %r4;
	mul.wide.u32 	%rd45, %r26, 4;
	add.s64 	%rd46, %rd1, %rd45;
	st.u32 	[%rd46], %r1;
	add.s32 	%r27, %r26, %r4;
	mul.wide.u32 	%rd47, %r27, 4;
	add.s64 	%rd48, %rd1, %rd47;
	st.u32 	[%rd48], %r1;
	add.s32 	%r28, %r27, %r4;
	mul.wide.u32 	%rd49, %r28, 4;
	add.s64 	%rd50, %rd1, %rd49;
	st.u32 	[%rd50], %r1;
	add.s32 	%r29, %r28, %r4;
	mul.wide.u32 	%rd51, %r29, 4;
	add.s64 	%rd52, %rd1, %rd51;
	st.u32 	[%rd52], %r1;
	add.s32 	%r30, %r29, %r4;
	mul.wide.u32 	%rd53, %r30, 4;
	add.s64 	%rd54, %rd1, %rd53;
	st.u32 	[%rd54], %r1;
	add.s32 	%r31, %r30, %r4;
	mul.wide.u32 	%rd55, %r31, 4;
	add.s64 	%rd56, %rd1, %rd55;
	st.u32 	[%rd56], %r1;
	add.s32 	%r32, %r31, %r4;
	mul.wide.u32 	%rd57, %r32, 4;
	add.s64 	%rd58, %rd1, %rd57;
	st.u32 	[%rd58], %r1;
	add.s32 	%r33, %r32, %r4;
	mul.wide.u32 	%rd59, %r33, 4;
	add.s64 	%rd60, %rd1, %rd59;
	st.u32 	[%rd60], %r1;
	add.s32 	%r34, %r33, %r4;
	mul.wide.u32 	%rd61, %r34, 4;
	add.s64 	%rd62, %rd1, %rd61;
	st.u32 	[%rd62], %r1;
	add.s32 	%r35, %r34, %r4;
	mul.wide.u32 	%rd63, %r35, 4;
	add.s64 	%rd64, %rd1, %rd63;
	st.u32 	[%rd64], %r1;
	add.s32 	%r36, %r35, %r4;
	mul.wide.u32 	%rd65, %r36, 4;
	add.s64 	%rd66, %rd1, %rd65;
	st.u32 	[%rd66], %r1;
	add.s32 	%r37, %r36, %r4;
	mul.wide.u32 	%rd67, %r37, 4;
	add.s64 	%rd68, %rd1, %rd67;
	st.u32 	[%rd68], %r1;
	add.s32 	%r38, %r37, %r4;
	mul.wide.u32 	%rd69, %r38, 4;
	add.s64 	%rd70, %rd1, %rd69;
	st.u32 	[%rd70], %r1;
	add.s32 	%r39, %r38, %r4;
	mul.wide.u32 	%rd71, %r39, 4;
	add.s64 	%rd72, %rd1, %rd71;
	st.u32 	[%rd72], %r1;
	add.s32 	%r40, %r39, %r4;
	mul.wide.u32 	%rd73, %r40, 4;
	add.s64 	%rd74, %rd1, %rd73;
	st.u32 	[%rd74], %r1;
	add.s32 	%r41, %r40, %r4;
	mul.wide.u32 	%rd75, %r41, 4;
	add.s64 	%rd76, %rd1, %rd75;
	st.u32 	[%rd76], %r1;
	add.s32 	%r42, %r41, %r4;
	mul.wide.u32 	%rd77, %r42, 4;
	add.s64 	%rd78, %rd1, %rd77;
	st.u32 	[%rd78], %r1;
	add.s32 	%r43, %r42, %r4;
	mul.wide.u32 	%rd79, %r43, 4;
	add.s64 	%rd80, %rd1, %rd79;
	st.u32 	[%rd80], %r1;
	add.s32 	%r44, %r43, %r4;
	mul.wide.u32 	%rd81, %r44, 4;
	add.s64 	%rd82, %rd1, %rd81;
	st.u32 	[%rd82], %r1;
	add.s32 	%r45, %r44, %r4;
	mul.wide.u32 	%rd83, %r45, 4;
	add.s64 	%rd84, %rd1, %rd83;
	st.u32 	[%rd84], %r1;
	add.s32 	%r46, %r45, %r4;
	mul.wide.u32 	%rd85, %r46, 4;
	add.s64 	%rd86, %rd1, %rd85;
	st.u32 	[%rd86], %r1;
	add.s32 	%r47, %r46, %r4;
	mul.wide.u32 	%rd87, %r47, 4;
	add.s64 	%rd88, %rd1, %rd87;
	st.u32 	[%rd88], %r1;
	add.s32 	%r48, %r47, %r4;
	mul.wide.u32 	%rd89, %r48, 4;
	add.s64 	%rd90, %rd1, %rd89;
	st.u32 	[%rd90], %r1;
	add.s32 	%r49, %r48, %r4;
	mul.wide.u32 	%rd91, %r49, 4;
	add.s64 	%rd92, %rd1, %rd91;
	st.u32 	[%rd92], %r1;
	add.s32 	%r50, %r49, %r4;
	mul.wide.u32 	%rd93, %r50, 4;
	add.s64 	%rd94, %rd1, %rd93;
	st.u32 	[%rd94], %r1;
	add.s32 	%r51, %r50, %r4;
	mul.wide.u32 	%rd95, %r51, 4;
	add.s64 	%rd96, %rd1, %rd95;
	st.u32 	[%rd96], %r1;
	add.s32 	%r52, %r51, %r4;
	mul.wide.u32 	%rd97, %r52, 4;
	add.s64 	%rd98, %rd1, %rd97;
	st.u32 	[%rd98], %r1;
	add.s32 	%r53, %r52, %r4;
	mul.wide.u32 	%rd99, %r53, 4;
	add.s64 	%rd100, %rd1, %rd99;
	st.u32 	[%rd100], %r1;
	add.s32 	%r54, %r53, %r4;
	mul.wide.u32 	%rd101, %r54, 4;
	add.s64 	%rd102, %rd1, %rd101;
	st.u32 	[%rd102], %r1;
	add.s32 	%r55, %r54, %r4;
	mul.wide.u32 	%rd103, %r55, 4;
	add.s64 	%rd104, %rd1, %rd103;
	st.u32 	[%rd104], %r1;
	add.s32 	%r56, %r55, %r4;
	mul.wide.u32 	%rd105, %r56, 4;
	add.s64 	%rd106, %rd1, %rd105;
	st.u32 	[%rd106], %r1;
	add.s32 	%r57, %r56, %r4;
	mul.wide.u32 	%rd107, %r57, 4;
	add.s64 	%rd108, %rd1, %rd107;
	st.u32 	[%rd108], %r1;
	add.s32 	%r58, %r57, %r4;
	mul.wide.u32 	%rd109, %r58, 4;
	add.s64 	%rd110, %rd1, %rd109;
	st.u32 	[%rd110], %r1;
	add.s32 	%r59, %r58, %r4;
	mul.wide.u32 	%rd111, %r59, 4;
	add.s64 	%rd112, %rd1, %rd111;
	st.u32 	[%rd112], %r1;
	add.s32 	%r60, %r59, %r4;
	mul.wide.u32 	%rd113, %r60, 4;
	add.s64 	%rd114, %rd1, %rd113;
	st.u32 	[%rd114], %r1;
	add.s32 	%r61, %r60, %r4;
	mul.wide.u32 	%rd115, %r61, 4;
	add.s64 	%rd116, %rd1, %rd115;
	st.u32 	[%rd116], %r1;
	add.s32 	%r62, %r61, %r4;
	mul.wide.u32 	%rd117, %r62, 4;
	add.s64 	%rd118, %rd1, %rd117;
	st.u32 	[%rd118], %r1;
	add.s32 	%r63, %r62, %r4;
	mul.wide.u32 	%rd119, %r63, 4;
	add.s64 	%rd120, %rd1, %rd119;
	st.u32 	[%rd120], %r1;
	add.s32 	%r64, %r63, %r4;
	mul.wide.u32 	%rd121, %r64, 4;
	add.s64 	%rd122, %rd1, %rd121;
	st.u32 	[%rd122], %r1;
	add.s32 	%r65, %r64, %r4;
	mul.wide.u32 	%rd123, %r65, 4;
	add.s64 	%rd124, %rd1, %rd123;
	st.u32 	[%rd124], %r1;
	add.s32 	%r66, %r65, %r4;
	mul.wide.u32 	%rd125, %r66, 4;
	add.s64 	%rd126, %rd1, %rd125;
	st.u32 	[%rd126], %r1;
	add.s32 	%r67, %r66, %r4;
	mul.wide.u32 	%rd127, %r67, 4;
	add.s64 	%rd128, %rd1, %rd127;
	st.u32 	[%rd128], %r1;
	bar.sync 	0;
	@%p3 bra 	$L__BB0_5;
	ld.shared.u64 	%rd129, [_ZZ10mallocTestvE4data];
	{ // callseq 1, 0
	.param .b64 param0;
	st.param.b64 	[param0], %rd129;
	call.uni 
	free, 
	(
	param0
	);
	} // callseq 1
$L__BB0_5:
	ret;

}


// ===== COMPILED SASS (sm_100) =====

	.target	sm_100

	.elftype	@"ET_EXEC"


//--------------------- .note.nv.tkinfo           --------------------------
	.section	.note.nv.tkinfo,"",@"SHT_NOTE"
	.sectionflags	@"SHF_NOTE_NV_TKINFO"
	.tkinfo
        /*0018*/ 	.word	0x00000002
        /*0030*/ 	.string	""
        /*0030*/ 	.string	"ptxas"
        /*0030*/ 	.string	"Cuda compilation tools, release 13.0, V13.0.88"
        /*0030*/ 	.string	"Build cuda_13.0.r13.0/compiler.36424714_0"
        /*0030*/ 	.string	"-arch sm_100 -m 64 "



//--------------------- .note.nv.cuinfo           --------------------------
	.section	.note.nv.cuinfo,"",@"SHT_NOTE"
	.sectionflags	@"SHF_NOTE_NV_CUINFO"
        /*0018*/ 	.short	0x0002
        /*001a*/ 	.short	0x0064
        /*001c*/ 	.short	0x0082
	.zero		2


//--------------------- .nv.info                  --------------------------
	.section	.nv.info,"",@"SHT_CUDA_INFO"
	.align	4


	//----- nvinfo : EIATTR_REGCOUNT
	.align		4
        /*0000*/ 	.byte	0x04, 0x2f
        /*0002*/ 	.short	(.L_1 - .L_0)
	.align		4
.L_0:
        /*0004*/ 	.word	index@(_Z10mallocTestv)
        /*0008*/ 	.word	0x00000020


	//----- nvinfo : EIATTR_FRAME_SIZE
	.align		4
.L_1:
        /*000c*/ 	.byte	0x04, 0x11
        /*000e*/ 	.short	(.L_3 - .L_2)
	.align		4
.L_2:
        /*0010*/ 	.word	index@(_Z10mallocTestv)
        /*0014*/ 	.word	0x00000000


	//----- nvinfo : EIATTR_MIN_STACK_SIZE
	.align		4
.L_3:
        /*0018*/ 	.byte	0x04, 0x12
        /*001a*/ 	.short	(.L_5 - .L_4)
	.align		4
.L_4:
        /*001c*/ 	.word	index@(_Z10mallocTestv)
        /*0020*/ 	.word	0x00000000
.L_5:


//--------------------- .nv.compat                --------------------------
	.section	.nv.compat,"",@"SHT_CUDA_COMPAT_INFO"
	.align	4
        /*0000*/ 	.byte	0x02, 0x09, 0x00, 0x00, 0x02, 0x02, 0x01, 0x00, 0x02, 0x05, 0x05, 0x00, 0x03, 0x07, 0x01, 0x01
        /*0010*/ 	.byte	0x02, 0x03, 0x00, 0x00, 0x02, 0x06, 0x01, 0x00, 0x04, 0x0b, 0x08, 0x00, 0x09, 0x00, 0x00, 0x00
        /*0020*/ 	.byte	0x00, 0x00, 0x00, 0x00


//--------------------- .nv.info._Z10mallocTestv  --------------------------
	.section	.nv.info._Z10mallocTestv,"",@"SHT_CUDA_INFO"
	.sectionflags	@""
	.align	4


	//----- nvinfo : EIATTR_CUDA_API_VERSION
	.align		4
        /*0000*/ 	.byte	0x04, 0x37
        /*0002*/ 	.short	(.L_7 - .L_6)
.L_6:
        /*0004*/ 	.word	0x00000082


	//----- nvinfo : EIATTR_SPARSE_MMA_MASK
	.align		4
.L_7:
        /*0008*/ 	.byte	0x03, 0x50
        /*000a*/ 	.short	0x0000


	//----- nvinfo : EIATTR_MAXREG_COUNT
	.align		4
        /*000c*/ 	.byte	0x03, 0x1b
        /*000e*/ 	.short	0x00ff


	//----- nvinfo : EIATTR_NUM_BARRIERS
	.align		4
        /*0010*/ 	.byte	0x02, 0x4c
        /*0012*/ 	.byte	0x01
	.zero		1


	//----- nvinfo : EIATTR_EXTERNS
	.align		4
        /*0014*/ 	.byte	0x04, 0x0f
        /*0016*/ 	.short	(.L_9 - .L_8)


	//   ....[0]....
	.align		4
.L_8:
        /*0018*/ 	.word	index@(malloc)


	//   ....[1]....
	.align		4
        /*001c*/ 	.word	index@(free)


	//----- nvinfo : EIATTR_MERCURY_ISA_VERSION
	.align		4
.L_9:
        /*0020*/ 	.byte	0x03, 0x5f
        /*0022*/ 	.short	0x0101


	//----- nvinfo : EIATTR_VRC_CTA_INIT_COUNT
	.align		4
        /*0024*/ 	.byte	0x02, 0x4a
	.zero		1
	.zero		1


	//----- nvinfo : EIATTR_SYSCALL_OFFSETS
	.align		4
        /*0028*/ 	.byte	0x04, 0x46
        /*002a*/ 	.short	(.L_11 - .L_10)


	//   ....[0]....
.L_10:
        /*002c*/ 	.word	0x000000b0


	//   ....[1]....
        /*0030*/ 	.word	0x00000de0


	//----- nvinfo : EIATTR_EXIT_INSTR_OFFSETS
	.align		4
.L_11:
        /*0034*/ 	.byte	0x04, 0x1c
        /*0036*/ 	.short	(.L_13 - .L_12)


	//   ....[0]....
.L_12:
        /*0038*/ 	.word	0x00000180


	//   ....[1]....
        /*003c*/ 	.word	0x00000d90


	//   ....[2]....
        /*0040*/ 	.word	0x00000df0


	//----- nvinfo : EIATTR_CRS_STACK_SIZE
	.align		4
.L_13:
        /*0044*/ 	.byte	0x04, 0x1e
        /*0046*/ 	.short	(.L_15 - .L_14)
.L_14:
        /*0048*/ 	.word	0x00000000


	//----- nvinfo : EIATTR_SW_WAR
	.align		4
.L_15:
        /*004c*/ 	.byte	0x04, 0x36
        /*004e*/ 	.short	(.L_17 - .L_16)
.L_16:
        /*0050*/ 	.word	0x00000008
.L_17:


//--------------------- .nv.callgraph             --------------------------
	.section	.nv.callgraph,"",@"SHT_CUDA_CALLGRAPH"
	.align	4
	.sectionentsize	8
	.align		4
        /*0000*/ 	.word	0x00000000
	.align		4
        /*0004*/ 	.word	0xffffffff
	.align		4
        /*0008*/ 	.word	index@(_Z10mallocTestv)
	.align		4
        /*000c*/ 	.word	index@(free)
	.align		4
        /*0010*/ 	.word	index@(_Z10mallocTestv)
	.align		4
        /*0014*/ 	.word	index@(malloc)
	.align		4
        /*0018*/ 	.word	0x00000000
	.align		4
        /*001c*/ 	.word	0xfffffffe
	.align		4
        /*0020*/ 	.word	0x00000000
	.align		4
        /*0024*/ 	.word	0xfffffffd
	.align		4
        /*0028*/ 	.word	0x00000000
	.align		4
        /*002c*/ 	.word	0xfffffffc


//--------------------- .nv.constant4             --------------------------
	.section	.nv.constant4,"a",@progbits
	.align	8
	.align		8
.nv.constant4:
        /*0000*/ 	.dword	malloc
	.align		8
        /*0008*/ 	.dword	free


//--------------------- .text._Z10mallocTestv     --------------------------
	.section	.text._Z10mallocTestv,"ax",@progbits
	.align	128
        .global         _Z10mallocTestv
        .type           _Z10mallocTestv,@function
        .size           _Z10mallocTestv,(.L_x_4 - _Z10mallocTestv)
        .other          _Z10mallocTestv,@"STO_CUDA_ENTRY STV_DEFAULT"
_Z10mallocTestv:
.text._Z10mallocTestv:
[----:B------:R-:W0:Y:S01]  /*0000*/  LDC R1, c[0x0][0x37c] ;  /* 0x0000df00ff017b82 */ /* 0x000e220000000800 */
[----:B------:R-:W1:Y:S02]  /*0010*/  S2R R2, SR_TID.X ;  /* 0x0000000000027919 */ /* 0x000e640000002100 */
[----:B-1----:R-:W-:-:S13]  /*0020*/  ISETP.NE.AND P0, PT, R2, RZ, PT ;  /* 0x000000ff0200720c */ /* 0x002fda0003f05270 */
[----:B------:R-:W-:Y:S05]  /*0030*/  @P0 BRA `(.L_x_0) ;  /* 0x0000000000300947 */ /* 0x000fea0003800000 */
[----:B------:R-:W1:Y:S01]  /*0040*/  LDCU UR4, c[0x0][0x360] ;  /* 0x00006c00ff0477ac */ /* 0x000e620008000800 */
[----:B------:R-:W-:Y:S01]  /*0050*/  MOV R0, 0x0 ;  /* 0x0000000000007802 */ /* 0x000fe20000000f00 */
[----:B------:R-:W-:-:S03]  /*0060*/  HFMA2 R5, -RZ, RZ, 0, 0 ;  /* 0x00000000ff057431 */ /* 0x000fc600000001ff */
[----:B------:R2:W3:Y:S01]  /*0070*/  LDC.64 R6, c[0x4][R0] ;  /* 0x0100000000067b82 */ /* 0x0004e20000000a00 */
[----:B-1----:R-:W-:-:S06]  /*0080*/  USHF.L.U32 UR4, UR4, 0x8, URZ ;  /* 0x0000000804047899 */ /* 0x002fcc00080006ff */
[----:B--2---:R-:W-:-:S07]  /*0090*/  MOV R4, UR4 ;  /* 0x0000000400047c02 */ /* 0x004fce0008000f00 */
[----:B------:R-:W-:-:S07]  /*00a0*/  LEPC R20, `(.L_x_1) ;  /* 0x000000001014794e */ /* 0x000fce0000000000 */
[----:B0--3--:R-:W-:Y:S05]  /*00b0*/  CALL.ABS.NOINC R6 ;  /* 0x0000000006007343 */ /* 0x009fea0003c00000 */
.L_x_1:
[----:B------:R-:W0:Y:S01]  /*00c0*/  S2UR UR5, SR_CgaCtaId ;  /* 0x00000000000579c3 */ /* 0x000e220000008800 */
[----:B------:R-:W-:Y:S02]  /*00d0*/  UMOV UR4, 0x400 ;  /* 0x0000040000047882 */ /* 0x000fe40000000000 */
[----:B0-----:R-:W-:-:S09]  /*00e0*/  ULEA UR4, UR5, UR4, 0x18 ;  /* 0x0000000405047291 */ /* 0x001fd2000f8ec0ff */
[----:B------:R1:W-:Y:S03]  /*00f0*/  STS.64 [UR4], R4 ;  /* 0x00000004ff007988 */ /* 0x0003e60008000a04 */
.L_x_0:
[----:B------:R-:W-:Y:S05]  /*0100*/  WARPSYNC.ALL ;  /* 0x0000000000007948 */ /* 0x000fea0003800000 */
[----:B------:R-:W2:Y:S08]  /*0110*/  S2UR UR5, SR_CgaCtaId ;  /* 0x00000000000579c3 */ /* 0x000eb00000008800 */
[----:B------:R-:W-:Y:S06]  /*0120*/  BAR.SYNC.DEFER_BLOCKING 0x0 ;  /* 0x0000000000007b1d */ /* 0x000fec0000010000 */
[----:B------:R-:W-:-:S02]  /*0130*/  UMOV UR4, 0x400 ;  /* 0x0000040000047882 */ /* 0x000fc40000000000 */
[----:B--2---:R-:W-:-:S09]  /*0140*/  ULEA UR4, UR5, UR4, 0x18 ;  /* 0x0000000405047291 */ /* 0x004fd2000f8ec0ff */
[----:B------:R-:W2:Y:S02]  /*0150*/  LDS.64 R12, [UR4] ;  /* 0x00000004ff0c7984 */ /* 0x000ea40008000a00 */
[----:B--2---:R-:W-:-:S04]  /*0160*/  ISETP.NE.U32.AND P0, PT, R12, RZ, PT ;  /* 0x000000ff0c00720c */ /* 0x004fc80003f05070 */
[----:B------:R-:W-:-:S13]  /*0170*/  ISETP.NE.AND.EX P0, PT, R13, RZ, PT, P0 ;  /* 0x000000ff0d00720c */ /* 0x000fda0003f05300 */
[----:B------:R-:W-:Y:S05]  /*0180*/  @!P0 EXIT ;  /* 0x000000000000894d */ /* 0x000fea0003800000 */
[----:B------:R-:W2:Y:S01]  /*0190*/  LDC R7, c[0x0][0x360] ;  /* 0x0000d800ff077b82 */ /* 0x000ea20000000800 */
[----:B------:R-:W3:Y:S01]  /*01a0*/  LDCU.64 UR6, c[0x0][0x358] ;  /* 0x00006b00ff0677ac */ /* 0x000ee20008000a00 */
[C---:B------:R-:W-:Y:S01]  /*01b0*/  IMAD.WIDE.U32 R14, R2.reuse, 0x4, R12 ;  /* 0x00000004020e7825 */ /* 0x040fe200078e000c */
[----:B------:R-:W-:-:S04]  /*01c0*/  ISETP.NE.AND P0, PT, R2, RZ, PT ;  /* 0x000000ff0200720c */ /* 0x000fc80003f05270 */
[----:B---3--:R-:W-:Y:S01]  /*01d0*/  ST.E desc[UR6][R14.64], R2 ;  /* 0x000000020e007985 */ /* 0x008fe2000c101906 */
[C---:B--2---:R-:W-:Y:S01]  /*01e0*/  IADD3 R0, PT, PT, R7.reuse, R7, R2 ;  /* 0x0000000707007210 */ /* 0x044fe20007ffe002 */
[----:B------:R-:W-:-:S03]  /*01f0*/  IMAD.WIDE R16, R7, 0x4, R14 ;  /* 0x0000000407107825 */ /* 0x000fc600078e020e */
[C---:B------:R-:W-:Y:S02]  /*0200*/  IADD3 R0, PT, PT, R7.reuse, R0, R7 ;  /* 0x0000000007007210 */ /* 0x040fe40007ffe007 */
[----:B------:R2:W-:Y:S01]  /*0210*/  ST.E desc[UR6][R16.64], R2 ;  /* 0x0000000210007985 */ /* 0x0005e2000c101906 */
[C---:B------:R-:W-:Y:S01]  /*0220*/  IMAD.WIDE R18, R7.reuse, 0x4, R16 ;  /* 0x0000000407127825 */ /* 0x040fe200078e0210 */
[----:B------:R-:W-:-:S04]  /*0230*/  IADD3 R8, PT, PT, R7, R0, R7 ;  /* 0x0000000007087210 */ /* 0x000fc80007ffe007 */
[CC--:B------:R-:W-:Y:S01]  /*0240*/  IADD3 R29, PT, PT, R8.reuse, R7.reuse, RZ ;  /* 0x00000007081d7210 */ /* 0x0c0fe20007ffe0ff */
[----:B------:R-:W-:Y:S01]  /*0250*/  IMAD.WIDE R20, R7, 0x4, R18 ;  /* 0x0000000407147825 */ /* 0x000fe200078e0212 */
[----:B------:R-:W-:Y:S02]  /*0260*/  ST.E desc[UR6][R18.64], R2 ;  /* 0x0000000212007985 */ /* 0x000fe4000c101906 */
[-C--:B------:R-:W-:Y:S01]  /*0270*/  IADD3 R0, PT, PT, R29, R7.reuse, RZ ;  /* 0x000000071d007210 */ /* 0x080fe20007ffe0ff */
[----:B--2---:R-:W-:Y:S01]  /*0280*/  IMAD.WIDE.U32 R16, R8, 0x4, R12 ;  /* 0x0000000408107825 */ /* 0x004fe200078e000c */
[----:B------:R2:W-:Y:S02]  /*0290*/  ST.E desc[UR6][R20.64], R2 ;  /* 0x0000000214007985 */ /* 0x0005e4000c101906 */
[----:B------:R-:W-:Y:S01]  /*02a0*/  IADD3 R3, PT, PT, R0, R7, RZ ;  /* 0x0000000700037210 */ /* 0x000fe20007ffe0ff */
[----:B------:R-:W-:-:S03]  /*02b0*/  IMAD.WIDE R22, R7, 0x4, R20 ;  /* 0x0000000407167825 */ /* 0x000fc600078e0214 */
[-C--:B------:R-:W-:Y:S02]  /*02c0*/  IADD3 R11, PT, PT, R3, R7.reuse, RZ ;  /* 0x00000007030b7210 */ /* 0x080fe40007ffe0ff */
[----:B------:R3:W-:Y:S02]  /*02d0*/  ST.E desc[UR6][R22.64], R2 ;  /* 0x0000000216007985 */ /* 0x0007e4000c101906 */
[----:B-1----:R-:W-:Y:S01]  /*02e0*/  IADD3 R4, PT, PT, R11, R7, RZ ;  /* 0x000000070b047210 */ /* 0x002fe20007ffe0ff */
[----:B------:R-:W-:-:S03]  /*02f0*/  IMAD.WIDE R24, R7, 0x4, R22 ;  /* 0x0000000407187825 */ /* 0x000fc600078e0216 */
[-C--:B------:R-:W-:Y:S01]  /*0300*/  IADD3 R28, PT, PT, R4, R7.reuse, RZ ;  /* 0x00000007041c7210 */ /* 0x080fe20007ffe0ff */
[--C-:B--2---:R-:W-:Y:S01]  /*0310*/  IMAD.WIDE.U32 R20, R29, 0x4, R12.reuse ;  /* 0x000000041d147825 */ /* 0x104fe200078e000c */
[----:B------:R1:W-:Y:S02]  /*0320*/  ST.E desc[UR6][R24.64], R2 ;  /* 0x0000000218007985 */ /* 0x0003e4000c101906 */
[-C--:B------:R-:W-:Y:S02]  /*0330*/  IADD3 R6, PT, PT, R28, R7.reuse, RZ ;  /* 0x000000071c067210 */ /* 0x080fe40007ffe0ff */
[----:B------:R2:W-:Y:S01]  /*0340*/  ST.E desc[UR6][R16.64], R2 ;  /* 0x0000000210007985 */ /* 0x0005e2000c101906 */
[--C-:B---3--:R-:W-:Y:S01]  /*0350*/  IMAD.WIDE.U32 R22, R3, 0x4, R12.reuse ;  /* 0x0000000403167825 */ /* 0x108fe200078e000c */
[-C--:B------:R-:W-:Y:S02]  /*0360*/  IADD3 R9, PT, PT, R6, R7.reuse, RZ ;  /* 0x0000000706097210 */ /* 0x080fe40007ffe0ff */
[----:B------:R3:W-:Y:S02]  /*0370*/  ST.E desc[UR6][R20.64], R2 ;  /* 0x0000000214007985 */ /* 0x0007e4000c101906 */
[----:B------:R-:W-:Y:S01]  /*0380*/  IADD3 R27, PT, PT, R9, R7, RZ ;  /* 0x00000007091b7210 */ /* 0x000fe20007ffe0ff */
[----:B-1----:R-:W-:-:S03]  /*0390*/  IMAD.WIDE.U32 R24, R11, 0x4, R12 ;  /* 0x000000040b187825 */ /* 0x002fc600078e000c */
[----:B------:R-:W-:Y:S01]  /*03a0*/  IADD3 R10, PT, PT, R27, R7, RZ ;  /* 0x000000071b0a7210 */ /* 0x000fe20007ffe0ff */
[----:B--2---:R-:W-:-:S03]  /*03b0*/  IMAD.WIDE.U32 R16, R0, 0x4, R12 ;  /* 0x0000000400107825 */ /* 0x004fc600078e000c */
[-C--:B------:R-:W-:Y:S01]  /*03c0*/  IADD3 R26, PT, PT, R10, R7.reuse, RZ ;  /* 0x000000070a1a7210 */ /* 0x080fe20007ffe0ff */
[--C-:B---3--:R-:W-:Y:S01]  /*03d0*/  IMAD.WIDE.U32 R20, R28, 0x4, R12.reuse ;  /* 0x000000041c147825 */ /* 0x108fe200078e000c */
[----:B------:R1:W-:Y:S02]  /*03e0*/  ST.E desc[UR6][R16.64], R2 ;  /* 0x0000000210007985 */ /* 0x0003e4000c101906 */
[-C--:B------:R-:W-:Y:S02]  /*03f0*/  IADD3 R5, PT, PT, R26, R7.reuse, RZ ;  /* 0x000000071a057210 */ /* 0x080fe40007ffe0ff */
[----:B------:R2:W-:Y:S02]  /*0400*/  ST.E desc[UR6][R22.64], R2 ;  /* 0x0000000216007985 */ /* 0x0005e4000c101906 */
[-C--:B------:R-:W-:Y:S02]  /*0410*/  IADD3 R14, PT, PT, R5, R7.reuse, RZ ;  /* 0x00000007050e7210 */ /* 0x080fe40007ffe0ff */
[----:B------:R3:W-:Y:S02]  /*0420*/  ST.E desc[UR6][R24.64], R2 ;  /* 0x0000000218007985 */ /* 0x0007e4000c101906 */
[----:B------:R-:W-:Y:S01]  /*0430*/  IADD3 R15, PT, PT, R14, R7, RZ ;  /* 0x000000070e0f7210 */ /* 0x000fe20007ffe0ff */
[----:B-1----:R-:W-:-:S03]  /*0440*/  IMAD.WIDE.U32 R16, R4, 0x4, R12 ;  /* 0x0000000404107825 */ /* 0x002fc600078e000c */
[----:B------:R-:W-:Y:S01]  /*0450*/  IADD3 R18, PT, PT, R15, R7, RZ ;  /* 0x000000070f127210 */ /* 0x000fe20007ffe0ff */
[----:B--2---:R-:W-:-:S03]  /*0460*/  IMAD.WIDE.U32 R22, R9, 0x4, R12 ;  /* 0x0000000409167825 */ /* 0x004fc600078e000c */
[----:B------:R-:W-:Y:S01]  /*0470*/  IADD3 R19, PT, PT, R18, R7, RZ ;  /* 0x0000000712137210 */ /* 0x000fe20007ffe0ff */
[----:B------:R1:W-:Y:S01]  /*0480*/  ST.E desc[UR6][R16.64], R2 ;  /* 0x0000000210007985 */ /* 0x0003e2000c101906 */
[----:B---3--:R-:W-:-:S03]  /*0490*/  IMAD.WIDE.U32 R24, R27, 0x4, R12 ;  /* 0x000000041b187825 */ /* 0x008fc600078e000c */
[----:B------:R2:W-:Y:S01]  /*04a0*/  ST.E desc[UR6][R20.64], R2 ;  /* 0x0000000214007985 */ /* 0x0005e2000c101906 */
[----:B------:R-:W-:Y:S02]  /*04b0*/  IMAD.IADD R8, R19, 0x1, R7 ;  /* 0x0000000113087824 */ /* 0x000fe400078e0207 */
[----:B------:R-:W-:-:S03]  /*04c0*/  IMAD.WIDE.U32 R26, R26, 0x4, R12 ;  /* 0x000000041a1a7825 */ /* 0x000fc600078e000c */
[----:B------:R-:W-:Y:S01]  /*04d0*/  IADD3 R29, PT, PT, R8, R7, RZ ;  /* 0x00000007081d7210 */ /* 0x000fe20007ffe0ff */
[----:B-1----:R-:W-:-:S03]  /*04e0*/  IMAD.WIDE.U32 R16, R6, 0x4, R12 ;  /* 0x0000000406107825 */ /* 0x002fc600078e000c */
[-C--:B------:R-:W-:Y:S01]  /*04f0*/  IADD3 R0, PT, PT, R29, R7.reuse, RZ ;  /* 0x000000071d007210 */ /* 0x080fe20007ffe0ff */
[--C-:B--2---:R-:W-:Y:S01]  /*0500*/  IMAD.WIDE.U32 R20, R5, 0x4, R12.reuse ;  /* 0x0000000405147825 */ /* 0x104fe200078e000c */
[----:B------:R1:W-:Y:S02]  /*0510*/  ST.E desc[UR6][R16.64], R2 ;  /* 0x0000000210007985 */ /* 0x0003e4000c101906 */
[-C--:B------:R-:W-:Y:S02]  /*0520*/  IADD3 R3, PT, PT, R0, R7.reuse, RZ ;  /* 0x0000000700037210 */ /* 0x080fe40007ffe0ff */
[----:B------:R-:W-:Y:S02]  /*0530*/  ST.E desc[UR6][R22.64], R2 ;  /* 0x0000000216007985 */ /* 0x000fe4000c101906 */
[-C--:B------:R-:W-:Y:S02]  /*0540*/  IADD3 R11, PT, PT, R3, R7.reuse, RZ ;  /* 0x00000007030b7210 */ /* 0x080fe40007ffe0ff */
[----:B------:R2:W-:Y:S02]  /*0550*/  ST.E desc[UR6][R24.64], R2 ;  /* 0x0000000218007985 */ /* 0x0005e4000c101906 */
[----:B------:R-:W-:Y:S01]  /*0560*/  IADD3 R4, PT, PT, R11, R7, RZ ;  /* 0x000000070b047210 */ /* 0x000fe20007ffe0ff */
[----:B-1----:R-:W-:-:S03]  /*0570*/  IMAD.WIDE.U32 R16, R10, 0x4, R12 ;  /* 0x000000040a107825 */ /* 0x002fc600078e000c */
[-C--:B------:R-:W-:Y:S02]  /*0580*/  IADD3 R28, PT, PT, R4, R7.reuse, RZ ;  /* 0x00000007041c7210 */ /* 0x080fe40007ffe0ff */
[----:B------:R1:W-:Y:S02]  /*0590*/  ST.E desc[UR6][R16.64], R2 ;  /* 0x0000000210007985 */ /* 0x0003e4000c101906 */
[-C--:B------:R-:W-:Y:S01]  /*05a0*/  IADD3 R6, PT, PT, R28, R7.reuse, RZ ;  /* 0x000000071c067210 */ /* 0x080fe20007ffe0ff */
[--C-:B--2---:R-:W-:Y:S01]  /*05b0*/  IMAD.WIDE.U32 R24, R18, 0x4, R12.reuse ;  /* 0x0000000412187825 */ /* 0x104fe200078e000c */
[----:B------:R2:W-:Y:S02]  /*05c0*/  ST.E desc[UR6][R26.64], R2 ;  /* 0x000000021a007985 */ /* 0x0005e4000c101906 */
[-C--:B------:R-:W-:Y:S01]  /*05d0*/  IADD3 R9, PT, PT, R6, R7.reuse, RZ ;  /* 0x0000000706097210 */ /* 0x080fe20007ffe0ff */
[--C-:B------:R-:W-:Y:S01]  /*05e0*/  IMAD.WIDE.U32 R18, R19, 0x4, R12.reuse ;  /* 0x0000000413127825 */ /* 0x100fe200078e000c */
[----:B------:R3:W-:Y:S02]  /*05f0*/  ST.E desc[UR6][R20.64], R2 ;  /* 0x0000000214007985 */ /* 0x0007e4000c101906 */
[----:B------:R-:W-:Y:S01]  /*0600*/  IADD3 R22, PT, PT, R9, R7, RZ ;  /* 0x0000000709167210 */ /* 0x000fe20007ffe0ff */
[----:B-1----:R-:W-:-:S03]  /*0610*/  IMAD.WIDE.U32 R16, R14, 0x4, R12 ;  /* 0x000000040e107825 */ /* 0x002fc600078e000c */
[----:B------:R-:W-:Y:S01]  /*0620*/  IADD3 R10, PT, PT, R22, R7, RZ ;  /* 0x00000007160a7210 */ /* 0x000fe20007ffe0ff */
[----:B------:R-:W-:-:S03]  /*0630*/  IMAD.WIDE.U32 R14, R15, 0x4, R12 ;  /* 0x000000040f0e7825 */ /* 0x000fc600078e000c */
[-C--:B------:R-:W-:Y:S01]  /*0640*/  IADD3 R23, PT, PT, R10, R7.reuse, RZ ;  /* 0x000000070a177210 */ /* 0x080fe20007ffe0ff */
[----:B------:R1:W-:Y:S01]  /*0650*/  ST.E desc[UR6][R16.64], R2 ;  /* 0x0000000210007985 */ /* 0x0003e2000c101906 */
[----:B--2---:R-:W-:Y:S02]  /*0660*/  IMAD.WIDE.U32 R26, R8, 0x4, R12 ;  /* 0x00000004081a7825 */ /* 0x004fe400078e000c */
[-C--:B------:R-:W-:Y:S01]  /*0670*/  IADD3 R5, PT, PT, R23, R7.reuse, RZ ;  /* 0x0000000717057210 */ /* 0x080fe20007ffe0ff */
[----:B------:R2:W-:Y:S04]  /*0680*/  ST.E desc[UR6][R14.64], R2 ;  /* 0x000000020e007985 */ /* 0x0005e8000c101906 */
[----:B---3--:R-:W-:Y:S01]  /*0690*/  IMAD.IADD R20, R5, 0x1, R7 ;  /* 0x0000000105147824 */ /* 0x008fe200078e0207 */
[----:B------:R3:W-:Y:S04]  /*06a0*/  ST.E desc[UR6][R24.64], R2 ;  /* 0x0000000218007985 */ /* 0x0007e8000c101906 */
[C---:B-1----:R-:W-:Y:S01]  /*06b0*/  IADD3 R16, PT, PT, R20.reuse, R7, RZ ;  /* 0x0000000714107210 */ /* 0x042fe20007ffe0ff */
[----:B------:R1:W-:Y:S01]  /*06c0*/  ST.E desc[UR6][R18.64], R2 ;  /* 0x0000000212007985 */ /* 0x0003e2000c101906 */
[----:B------:R-:W-:-:S02]  /*06d0*/  IMAD.WIDE.U32 R20, R20, 0x4, R12 ;  /* 0x0000000414147825 */ /* 0x000fc400078e000c */
[-C--:B------:R-:W-:Y:S01]  /*06e0*/  IADD3 R17, PT, PT, R16, R7.reuse, RZ ;  /* 0x0000000710117210 */ /* 0x080fe20007ffe0ff */
[----:B------:R4:W-:Y:S01]  /*06f0*/  ST.E desc[UR6][R26.64], R2 ;  /* 0x000000021a007985 */ /* 0x0009e2000c101906 */
[--C-:B--2---:R-:W-:Y:S02]  /*0700*/  IMAD.WIDE.U32 R14, R29, 0x4, R12.reuse ;  /* 0x000000041d0e7825 */ /* 0x104fe400078e000c */
[-C--:B------:R-:W-:Y:S02]  /*0710*/  IADD3 R8, PT, PT, R17, R7.reuse, RZ ;  /* 0x0000000711087210 */ /* 0x080fe40007ffe0ff */
[--C-:B---3--:R-:W-:Y:S01]  /*0720*/  IMAD.WIDE.U32 R24, R3, 0x4, R12.reuse ;  /* 0x0000000403187825 */ /* 0x108fe200078e000c */
[----:B------:R2:W-:Y:S03]  /*0730*/  ST.E desc[UR6][R14.64], R2 ;  /* 0x000000020e007985 */ /* 0x0005e6000c101906 */
[----:B-1----:R-:W-:Y:S01]  /*0740*/  IMAD.WIDE.U32 R18, R0, 0x4, R12 ;  /* 0x0000000400127825 */ /* 0x002fe200078e000c */
[----:B------:R-:W-:-:S03]  /*0750*/  IADD3 R0, PT, PT, R8, R7, RZ ;  /* 0x0000000708007210 */ /* 0x000fc60007ffe0ff */
[--C-:B----4-:R-:W-:Y:S01]  /*0760*/  IMAD.WIDE.U32 R26, R6, 0x4, R12.reuse ;  /* 0x00000004061a7825 */ /* 0x110fe200078e000c */
[----:B------:R-:W-:Y:S01]  /*0770*/  IADD3 R3, PT, PT, R0, R7, RZ ;  /* 0x0000000700037210 */ /* 0x000fe20007ffe0ff */
[----:B------:R1:W-:Y:S02]  /*0780*/  ST.E desc[UR6][R18.64], R2 ;  /* 0x0000000212007985 */ /* 0x0003e4000c101906 */
[--C-:B------:R-:W-:Y:S02]  /*0790*/  IMAD.WIDE.U32 R28, R28, 0x4, R12.reuse ;  /* 0x000000041c1c7825 */ /* 0x100fe400078e000c */
[----:B------:R3:W-:Y:S02]  /*07a0*/  ST.E desc[UR6][R24.64], R2 ;  /* 0x0000000218007985 */ /* 0x0007e4000c101906 */
[----:B--2---:R-:W-:-:S04]  /*07b0*/  IMAD.WIDE.U32 R14, R11, 0x4, R12 ;  /* 0x000000040b0e7825 */ /* 0x004fc800078e000c */
[--C-:B------:R-:W-:Y:S01]  /*07c0*/  IMAD.WIDE.U32 R10, R10, 0x4, R12.reuse ;  /* 0x000000040a0a7825 */ /* 0x100fe200078e000c */
[----:B------:R2:W-:Y:S03]  /*07d0*/  ST.E desc[UR6][R14.64], R2 ;  /* 0x000000020e007985 */ /* 0x0005e6000c101906 */
[----:B-1----:R-:W-:Y:S01]  /*07e0*/  IMAD.WIDE.U32 R18, R4, 0x4, R12 ;  /* 0x0000000404127825 */ /* 0x002fe200078e000c */
[----:B------:R-:W-:-:S03]  /*07f0*/  IADD3 R4, PT, PT, R3, R7, RZ ;  /* 0x0000000703047210 */ /* 0x000fc60007ffe0ff */
[--C-:B---3--:R-:W-:Y:S01]  /*0800*/  IMAD.WIDE.U32 R24, R22, 0x4, R12.reuse ;  /* 0x0000000416187825 */ /* 0x108fe200078e000c */
[-C--:B------:R-:W-:Y:S01]  /*0810*/  IADD3 R6, PT, PT, R4, R7.reuse, RZ ;  /* 0x0000000704067210 */ /* 0x080fe20007ffe0ff */
[----:B------:R1:W-:Y:S02]  /*0820*/  ST.E desc[UR6][R18.64], R2 ;  /* 0x0000000212007985 */ /* 0x0003e4000c101906 */
[--C-:B------:R-:W-:Y:S02]  /*0830*/  IMAD.WIDE.U32 R22, R23, 0x4, R12.reuse ;  /* 0x0000000417167825 */ /* 0x100fe400078e000c */
[----:B------:R3:W-:Y:S02]  /*0840*/  ST.E desc[UR6][R28.64], R2 ;  /* 0x000000021c007985 */ /* 0x0007e4000c101906 */
[--C-:B--2---:R-:W-:Y:S01]  /*0850*/  IMAD.WIDE.U32 R14, R9, 0x4, R12.reuse ;  /* 0x00000004090e7825 */ /* 0x104fe200078e000c */
[----:B------:R-:W-:Y:S01]  /*0860*/  IADD3 R9, PT, PT, R6, R7, RZ ;  /* 0x0000000706097210 */ /* 0x000fe20007ffe0ff */
[----:B------:R2:W-:Y:S04]  /*0870*/  ST.E desc[UR6][R26.64], R2 ;  /* 0x000000021a007985 */ /* 0x0005e8000c101906 */
[----:B------:R4:W-:Y:S01]  /*0880*/  ST.E desc[UR6][R14.64], R2 ;  /* 0x000000020e007985 */ /* 0x0009e2000c101906 */
[----:B-1----:R-:W-:-:S03]  /*0890*/  IMAD.WIDE.U32 R18, R5, 0x4, R12 ;  /* 0x0000000405127825 */ /* 0x002fc600078e000c */
[----:B------:R1:W-:Y:S01]  /*08a0*/  ST.E desc[UR6][R24.64], R2 ;  /* 0x0000000218007985 */ /* 0x0003e2000c101906 */
[--C-:B---3--:R-:W-:Y:S01]  /*08b0*/  IMAD.WIDE.U32 R28, R16, 0x4, R12.reuse ;  /* 0x00000004101c7825 */ /* 0x108fe200078e000c */
[-C--:B--2---:R-:W-:Y:S02]  /*08c0*/  IADD3 R26, PT, PT, R9, R7.reuse, RZ ;  /* 0x00000007091a7210 */ /* 0x084fe40007ffe0ff */
[----:B------:R2:W-:Y:S01]  /*08d0*/  ST.E desc[UR6][R10.64], R2 ;  /* 0x000000020a007985 */ /* 0x0005e2000c101906 */
[--C-:B------:R-:W-:Y:S01]  /*08e0*/  IMAD.WIDE.U32 R16, R17, 0x4, R12.reuse ;  /* 0x0000000411107825 */ /* 0x100fe200078e000c */
[-C--:B----4-:R-:W-:Y:S02]  /*08f0*/  IADD3 R14, PT, PT, R26, R7.reuse, RZ ;  /* 0x000000071a0e7210 */ /* 0x090fe40007ffe0ff */
[----:B------:R3:W-:Y:S02]  /*0900*/  ST.E desc[UR6][R22.64], R2 ;  /* 0x0000000216007985 */ /* 0x0007e4000c101906 */
[-C--:B------:R-:W-:Y:S01]  /*0910*/  IADD3 R5, PT, PT, R14, R7.reuse, RZ ;  /* 0x000000070e057210 */ /* 0x080fe20007ffe0ff */
[--C-:B-1----:R-:W-:Y:S01]  /*0920*/  IMAD.WIDE.U32 R24, R3, 0x4, R12.reuse ;  /* 0x0000000403187825 */ /* 0x102fe200078e000c */
[----:B------:R1:W-:Y:S02]  /*0930*/  ST.E desc[UR6][R18.64], R2 ;  /* 0x0000000212007985 */ /* 0x0003e4000c101906 */
[-C--:B------:R-:W-:Y:S01]  /*0940*/  IADD3 R15, PT, PT, R5, R7.reuse, RZ ;  /* 0x00000007050f7210 */ /* 0x080fe20007ffe0ff */
[--C-:B--2---:R-:W-:Y:S01]  /*0950*/  IMAD.WIDE.U32 R10, R8, 0x4, R12.reuse ;  /* 0x00000004080a7825 */ /* 0x104fe200078e000c */
[----:B------:R2:W-:Y:S02]  /*0960*/  ST.E desc[UR6][R20.64], R2 ;  /* 0x0000000214007985 */ /* 0x0005e4000c101906 */
[----:B------:R-:W-:Y:S01]  /*0970*/  IADD3 R27, PT, PT, R15, R7, RZ ;  /* 0x000000070f1b7210 */ /* 0x000fe20007ffe0ff */
[----:B---3--:R-:W-:Y:S01]  /*0980*/  IMAD.WIDE.U32 R22, R0, 0x4, R12 ;  /* 0x0000000400167825 */ /* 0x008fe200078e000c */
[----:B------:R-:W-:Y:S03]  /*0990*/  ST.E desc[UR6][R28.64], R2 ;  /* 0x000000021c007985 */ /* 0x000fe6000c101906 */
[----:B------:R-:W-:Y:S01]  /*09a0*/  IMAD.IADD R0, R27, 0x1, R7 ;  /* 0x000000011b007824 */ /* 0x000fe200078e0207 */
[----:B------:R3:W-:Y:S01]  /*09b0*/  ST.E desc[UR6][R16.64], R2 ;  /* 0x0000000210007985 */ /* 0x0007e2000c101906 */
[----:B-1----:R-:W-:-:S03]  /*09c0*/  IMAD.WIDE.U32 R18, R4, 0x4, R12 ;  /* 0x0000000404127825 */ /* 0x002fc600078e000c */
[-C--:B------:R-:W-:Y:S01]  /*09d0*/  IADD3 R3, PT, PT, R0, R7.reuse, RZ ;  /* 0x0000000700037210 */ /* 0x080fe20007ffe0ff */
[--C-:B--2---:R-:W-:Y:S01]  /*09e0*/  IMAD.WIDE.U32 R20, R6, 0x4, R12.reuse ;  /* 0x0000000406147825 */ /* 0x104fe200078e000c */
[----:B------:R1:W-:Y:S02]  /*09f0*/  ST.E desc[UR6][R10.64], R2 ;  /* 0x000000020a007985 */ /* 0x0003e4000c101906 */
[-C--:B------:R-:W-:Y:S01]  /*0a00*/  IADD3 R4, PT, PT, R3, R7.reuse, RZ ;  /* 0x0000000703047210 */ /* 0x080fe20007ffe0ff */
[--C-:B------:R-:W-:Y:S01]  /*0a10*/  IMAD.WIDE.U32 R8, R9, 0x4, R12.reuse ;  /* 0x0000000409087825 */ /* 0x100fe200078e000c */
[----:B------:R2:W-:Y:S02]  /*0a20*/  ST.E desc[UR6][R22.64], R2 ;  /* 0x0000000216007985 */ /* 0x0005e4000c101906 */
[-C--:B------:R-:W-:Y:S01]  /*0a30*/  IADD3 R6, PT, PT, R4, R7.reuse, RZ ;  /* 0x0000000704067210 */ /* 0x080fe20007ffe0ff */
[----:B---3--:R-:W-:Y:S01]  /*0a40*/  IMAD.WIDE.U32 R16, R26, 0x4, R12 ;  /* 0x000000041a107825 */ /* 0x008fe200078e000c */
[----:B------:R-:W-:Y:S02]  /*0a50*/  ST.E desc[UR6][R24.64], R2 ;  /* 0x0000000218007985 */ /* 0x000fe4000c101906 */
[----:B------:R-:W-:-:S02]  /*0a60*/  IADD3 R26, PT, PT, R6, R7, RZ ;  /* 0x00000007061a7210 */ /* 0x000fc40007ffe0ff */
[----:B------:R3:W-:Y:S01]  /*0a70*/  ST.E desc[UR6][R18.64], R2 ;  /* 0x0000000212007985 */ /* 0x0007e2000c101906 */
[----:B-1----:R-:W-:-:S03]  /*0a80*/  IMAD.WIDE.U32 R10, R14, 0x4, R12 ;  /* 0x000000040e0a7825 */ /* 0x002fc600078e000c */
[----:B------:R1:W-:Y:S01]  /*0a90*/  ST.E desc[UR6][R20.64], R2 ;  /* 0x0000000214007985 */ /* 0x0003e2000c101906 */
[--C-:B--2---:R-:W-:Y:S01]  /*0aa0*/  IMAD.WIDE.U32 R22, R5, 0x4, R12.reuse ;  /* 0x0000000405167825 */ /* 0x104fe200078e000c */
[-C--:B------:R-:W-:Y:S02]  /*0ab0*/  IADD3 R5, PT, PT, R26, R7.reuse, RZ ;  /* 0x000000071a057210 */ /* 0x080fe40007ffe0ff */
[----:B------:R2:W-:Y:S01]  /*0ac0*/  ST.E desc[UR6][R8.64], R2 ;  /* 0x0000000208007985 */ /* 0x0005e2000c101906 */
[--C-:B------:R-:W-:Y:S01]  /*0ad0*/  IMAD.WIDE.U32 R14, R15, 0x4, R12.reuse ;  /* 0x000000040f0e7825 */ /* 0x100fe200078e000c */
[----:B---3--:R-:W-:Y:S02]  /*0ae0*/  IADD3 R18, PT, PT, R5, R7, RZ ;  /* 0x0000000705127210 */ /* 0x008fe40007ffe0ff */
[----:B------:R3:W-:Y:S01]  /*0af0*/  ST.E desc[UR6][R16.64], R2 ;  /* 0x0000000210007985 */ /* 0x0007e2000c101906 */
[----:B------:R-:W-:-:S03]  /*0b00*/  IMAD.WIDE.U32 R24, R27, 0x4, R12 ;  /* 0x000000041b187825 */ /* 0x000fc600078e000c */
[----:B------:R4:W-:Y:S01]  /*0b10*/  ST.E desc[UR6][R10.64], R2 ;  /* 0x000000020a007985 */ /* 0x0009e2000c101906 */
[--C-:B-1----:R-:W-:Y:S01]  /*0b20*/  IMAD.WIDE.U32 R20, R0, 0x4, R12.reuse ;  /* 0x0000000400147825 */ /* 0x102fe200078e000c */
[-C--:B------:R-:W-:Y:S02]  /*0b30*/  IADD3 R0, PT, PT, R18, R7.reuse, RZ ;  /* 0x0000000712007210 */ /* 0x080fe40007ffe0ff */
[----:B------:R1:W-:Y:S01]  /*0b40*/  ST.E desc[UR6][R22.64], R2 ;  /* 0x0000000216007985 */ /* 0x0003e2000c101906 */
[--C-:B--2---:R-:W-:Y:S01]  /*0b50*/  IMAD.WIDE.U32 R8, R3, 0x4, R12.reuse ;  /* 0x0000000403087825 */ /* 0x104fe200078e000c */
[-C--:B------:R-:W-:Y:S02]  /*0b60*/  IADD3 R3, PT, PT, R0, R7.reuse, RZ ;  /* 0x0000000700037210 */ /* 0x080fe40007ffe0ff */
[----:B------:R2:W-:Y:S01]  /*0b70*/  ST.E desc[UR6][R14.64], R2 ;  /* 0x000000020e007985 */ /* 0x0005e2000c101906 */
[----:B---3--:R-:W-:Y:S01]  /*0b80*/  IMAD.WIDE.U32 R16, R6, 0x4, R12 ;  /* 0x0000000406107825 */ /* 0x008fe200078e000c */
[----:B------:R-:W-:-:S02]  /*0b90*/  IADD3 R6, PT, PT, R3, R7, RZ ;  /* 0x0000000703067210 */ /* 0x000fc40007ffe0ff */
[----:B------:R-:W-:Y:S01]  /*0ba0*/  ST.E desc[UR6][R24.64], R2 ;  /* 0x0000000218007985 */ /* 0x000fe2000c101906 */
[--C-:B----4-:R-:W-:Y:S01]  /*0bb0*/  IMAD.WIDE.U32 R10, R4, 0x4, R12.reuse ;  /* 0x00000004040a7825 */ /* 0x110fe200078e000c */
[----:B-1----:R-:W-:Y:S02]  /*0bc0*/  IADD3 R22, PT, PT, R6, R7, RZ ;  /* 0x0000000706167210 */ /* 0x002fe40007ffe0ff */
[----:B------:R-:W-:Y:S01]  /*0bd0*/  ST.E desc[UR6][R20.64], R2 ;  /* 0x0000000214007985 */ /* 0x000fe2000c101906 */
[----:B------:R-:W-:-:S03]  /*0be0*/  IMAD.WIDE.U32 R26, R26, 0x4, R12 ;  /* 0x000000041a1a7825 */ /* 0x000fc600078e000c */
[----:B------:R1:W-:Y:S01]  /*0bf0*/  ST.E desc[UR6][R8.64], R2 ;  /* 0x0000000208007985 */ /* 0x0003e2000c101906 */
[--C-:B--2---:R-:W-:Y:S01]  /*0c00*/  IMAD.WIDE.U32 R14, R0, 0x4, R12.reuse ;  /* 0x00000004000e7825 */ /* 0x104fe200078e000c */
[----:B------:R-:W-:Y:S02]  /*0c10*/  IADD3 R0, PT, PT, R22, R7, RZ ;  /* 0x0000000716007210 */ /* 0x000fe40007ffe0ff */
[----:B------:R2:W-:Y:S01]  /*0c20*/  ST.E desc[UR6][R10.64], R2 ;  /* 0x000000020a007985 */ /* 0x0005e2000c101906 */
[----:B------:R-:W-:-:S03]  /*0c30*/  IMAD.WIDE.U32 R4, R5, 0x4, R12 ;  /* 0x0000000405047825 */ /* 0x000fc600078e000c */
[----:B------:R3:W-:Y:S01]  /*0c40*/  ST.E desc[UR6][R16.64], R2 ;  /* 0x0000000210007985 */ /* 0x0007e2000c101906 */
[----:B------:R-:W-:-:S03]  /*0c50*/  IMAD.WIDE.U32 R18, R18, 0x4, R12 ;  /* 0x0000000412127825 */ /* 0x000fc600078e000c */
[----:B------:R-:W-:Y:S01]  /*0c60*/  ST.E desc[UR6][R26.64], R2 ;  /* 0x000000021a007985 */ /* 0x000fe2000c101906 */
[--C-:B-1----:R-:W-:Y:S01]  /*0c70*/  IMAD.WIDE.U32 R8, R3, 0x4, R12.reuse ;  /* 0x0000000403087825 */ /* 0x102fe200078e000c */
[-C--:B------:R-:W-:Y:S02]  /*0c80*/  IADD3 R3, PT, PT, R0, R7.reuse, RZ ;  /* 0x0000000700037210 */ /* 0x080fe40007ffe0ff */
[----:B------:R1:W-:Y:S01]  /*0c90*/  ST.E desc[UR6][R4.64], R2 ;  /* 0x0000000204007985 */ /* 0x0003e2000c101906 */
[--C-:B--2---:R-:W-:Y:S01]  /*0ca0*/  IMAD.WIDE.U32 R10, R22, 0x4, R12.reuse ;  /* 0x00000004160a7825 */ /* 0x104fe200078e000c */
[----:B------:R-:W-:Y:S02]  /*0cb0*/  IADD3 R21, PT, PT, R3, R7, RZ ;  /* 0x0000000703157210 */ /* 0x000fe40007ffe0ff */
[----:B------:R2:W-:Y:S01]  /*0cc0*/  ST.E desc[UR6][R18.64], R2 ;  /* 0x0000000212007985 */ /* 0x0005e2000c101906 */
[----:B------:R-:W-:-:S03]  /*0cd0*/  IMAD.WIDE.U32 R6, R6, 0x4, R12 ;  /* 0x0000000406067825 */ /* 0x000fc600078e000c */
[----:B------:R2:W-:Y:S01]  /*0ce0*/  ST.E desc[UR6][R14.64], R2 ;  /* 0x000000020e007985 */ /* 0x0005e2000c101906 */
[----:B---3--:R-:W-:-:S03]  /*0cf0*/  IMAD.WIDE.U32 R16, R0, 0x4, R12 ;  /* 0x0000000400107825 */ /* 0x008fc600078e000c */
[----:B------:R2:W-:Y:S01]  /*0d00*/  ST.E desc[UR6][R8.64], R2 ;  /* 0x0000000208007985 */ /* 0x0005e2000c101906 */
[----:B-1----:R-:W-:-:S03]  /*0d10*/  IMAD.WIDE.U32 R4, R3, 0x4, R12 ;  /* 0x0000000403047825 */ /* 0x002fc600078e000c */
[----:B------:R2:W-:Y:S01]  /*0d20*/  ST.E desc[UR6][R6.64], R2 ;  /* 0x0000000206007985 */ /* 0x0005e2000c101906 */
[----:B------:R-:W-:-:S03]  /*0d30*/  IMAD.WIDE.U32 R12, R21, 0x4, R12 ;  /* 0x00000004150c7825 */ /* 0x000fc600078e000c */
[----:B------:R2:W-:Y:S04]  /*0d40*/  ST.E desc[UR6][R10.64], R2 ;  /* 0x000000020a007985 */ /* 0x0005e8000c101906 */
[----:B------:R2:W-:Y:S04]  /*0d50*/  ST.E desc[UR6][R16.64], R2 ;  /* 0x0000000210007985 */ /* 0x0005e8000c101906 */
[----:B------:R2:W-:Y:S04]  /*0d60*/  ST.E desc[UR6][R4.64], R2 ;  /* 0x0000000204007985 */ /* 0x0005e8000c101906 */
[----:B------:R2:W-:Y:S01]  /*0d70*/  ST.E desc[UR6][R12.64], R2 ;  /* 0x000000020c007985 */ /* 0x0005e2000c101906 */
[----:B------:R-:W-:Y:S06]  /*0d80*/  BAR.SYNC.DEFER_BLOCKING 0x0 ;  /* 0x0000000000007b1d */ /* 0x000fec0000010000 */
[----:B------:R-:W-:Y:S05]  /*0d90*/  @P0 EXIT ;  /* 0x000000000000094d */ /* 0x000fea0003800000 */
[----:B--2---:R-:W1:Y:S01]  /*0da0*/  LDS.64 R4, [UR4] ;  /* 0x00000004ff047984 */ /* 0x004e620008000a00 */
[----:B------:R-:W-:-:S04]  /*0db0*/  MOV R0, 0x8 ;  /* 0x0000000800007802 */ /* 0x000fc80000000f00 */
[----:B------:R2:W3:Y:S03]  /*0dc0*/  LDC.64 R2, c[0x4][R0] ;  /* 0x0100000000027b82 */ /* 0x0004e60000000a00 */
[----:B------:R-:W-:-:S07]  /*0dd0*/  LEPC R20, `(.L_x_2) ;  /* 0x000000001014794e */ /* 0x000fce0000000000 */
[----:B0123--:R-:W-:Y:S05]  /*0de0*/  CALL.ABS.NOINC R2 ;  /* 0x0000000002007343 */ /* 0x00ffea0003c00000 */
.L_x_2:
[----:B------:R-:W-:Y:S05]  /*0df0*/  EXIT ;  /* 0x000000000000794d */ /* 0x000fea0003800000 */
.L_x_3:
[----:B------:R-:W-:-:S00]  /*0e00*/  BRA `(.L_x_3) ;  /* 0xfffffffc00fc7947 */ /* 0x000fc0000383ffff */
[----:B------:R-:W-:-:S00]  /*0e10*/  NOP ;  /* 0x0000000000007918 */ /* 0x000fc00000000000 */
        /* <DEDUP_REMOVED lines=14> */
.L_x_4:


//--------------------- .nv.shared._Z10mallocTestv --------------------------
	.section	.nv.shared._Z10mallocTestv,"aw",@nobits
	.sectionflags	@""
	.align	8
.nv.shared._Z10mallocTestv:
	.zero		1032


//--------------------- .nv.shared.reserved.0     --------------------------
	.section	.nv.shared.reserved.0,"aw",@nobits
	.weak		__nv_reservedSMEM_offset_0_alias
	.size		__nv_reservedSMEM_offset_0_alias, 0, 64
	.other		__nv_reservedSMEM_offset_0_alias,@"STO_CUDA_RESERVED_SHARED STV_DEFAULT"
__nv_reservedSMEM_offset_0_alias:
	.zero		0
	.zero		64


//--------------------- .nv.constant0._Z10mallocTestv --------------------------
	.section	.nv.constant0._Z10mallocTestv,"a",@progbits
	.sectionflags	@""
	.align	4
.nv.constant0._Z10mallocTestv:
	.zero		896


//--------------------- SYMBOLS --------------------------

	.type		.nv.reservedSmem.offset0,@object
	.size		.nv.reservedSmem.offset0,0x4
	.type		.nv.reservedSmem.cap,@object
	.size		.nv.reservedSmem.cap,0x4
	.type		malloc,@function
	.type		free,@function
